	.headerflags	@"EF_CUDA_TEXMODE_UNIFIED EF_CUDA_64BIT_ADDRESS EF_CUDA_ACCELERATORS EF_CUDA_SM90 EF_CUDA_VIRTUAL_SM(EF_CUDA_SM90)"
	.elftype	@"ET_EXEC"


//--------------------- .nv.info                  --------------------------
	.section	.nv.info,"",@"SHT_CUDA_INFO"
	.align	4


	//----- nvinfo : EIATTR_REGCOUNT
	.align		4
        /*0000*/ 	.byte	0x04, 0x2f
        /*0002*/ 	.short	(.L_1 - .L_0)
	.align		4
.L_0:
        /*0004*/ 	.word	index@(triton_poi_fused_max_pool2d_with_indices_18)
        /*0008*/ 	.word	0x00000028


	//----- nvinfo : EIATTR_MIN_STACK_SIZE
	.align		4
.L_1:
        /*000c*/ 	.byte	0x04, 0x12
        /*000e*/ 	.short	(.L_3 - .L_2)
	.align		4
.L_2:
        /*0010*/ 	.word	index@(triton_poi_fused_max_pool2d_with_indices_18)
        /*0014*/ 	.word	0x00000000


	//----- nvinfo : EIATTR_FRAME_SIZE
	.align		4
.L_3:
        /*0018*/ 	.byte	0x04, 0x11
        /*001a*/ 	.short	(.L_5 - .L_4)
	.align		4
.L_4:
        /*001c*/ 	.word	index@(triton_poi_fused_max_pool2d_with_indices_18)
        /*0020*/ 	.word	0x00000000


	//----- nvinfo : EIATTR_MIN_STACK_SIZE
	.align		4
.L_5:
        /*0024*/ 	.byte	0x04, 0x12
        /*0026*/ 	.short	(.L_7 - .L_6)
	.align		4
.L_6:
        /*0028*/ 	.word	index@(triton_poi_fused_max_pool2d_with_indices_18)
        /*002c*/ 	.word	0x00000000
.L_7:


//--------------------- .nv.info.triton_poi_fused_max_pool2d_with_indices_18 --------------------------
	.section	.nv.info.triton_poi_fused_max_pool2d_with_indices_18,"",@"SHT_CUDA_INFO"
	.sectionflags	@""
	.align	4


	//----- nvinfo : EIATTR_CUDA_API_VERSION
	.align		4
        /*0000*/ 	.byte	0x04, 0x37
        /*0002*/ 	.short	(.L_9 - .L_8)
.L_8:
        /*0004*/ 	.word	0x0000007c


	//----- nvinfo : EIATTR_KPARAM_INFO
	.align		4
.L_9:
        /*0008*/ 	.byte	0x04, 0x17
        /*000a*/ 	.short	(.L_11 - .L_10)
.L_10:
        /*000c*/ 	.word	0x00000000
        /*0010*/ 	.short	0x0003
        /*0012*/ 	.short	0x0018
        /*0014*/ 	.byte	0x00, 0xf0, 0x11, 0x00


	//----- nvinfo : EIATTR_KPARAM_INFO
	.align		4
.L_11:
        /*0018*/ 	.byte	0x04, 0x17
        /*001a*/ 	.short	(.L_13 - .L_12)
.L_12:
        /*001c*/ 	.word	0x00000000
        /*0020*/ 	.short	0x0002
        /*0022*/ 	.short	0x0010
        /*0024*/ 	.byte	0x00, 0xf4, 0x21, 0x00


	//----- nvinfo : EIATTR_KPARAM_INFO
	.align		4
.L_13:
        /*0028*/ 	.byte	0x04, 0x17
        /*002a*/ 	.short	(.L_15 - .L_14)
.L_14:
        /*002c*/ 	.word	0x00000000
        /*0030*/ 	.short	0x0001
        /*0032*/ 	.short	0x0008
        /*0034*/ 	.byte	0x00, 0xf4, 0x21, 0x00


	//----- nvinfo : EIATTR_KPARAM_INFO
	.align		4
.L_15:
        /*0038*/ 	.byte	0x04, 0x17
        /*003a*/ 	.short	(.L_17 - .L_16)
.L_16:
        /*003c*/ 	.word	0x00000000
        /*0040*/ 	.short	0x0000
        /*0042*/ 	.short	0x0000
        /*0044*/ 	.byte	0x00, 0xf4, 0x21, 0x00


	//----- nvinfo : EIATTR_SPARSE_MMA_MASK
	.align		4
.L_17:
        /*0048*/ 	.byte	0x03, 0x50
        /*004a*/ 	.short	0x0000


	//----- nvinfo : EIATTR_MAXREG_COUNT
	.align		4
        /*004c*/ 	.byte	0x03, 0x1b
        /*004e*/ 	.short	0x00ff


	//----- nvinfo : EIATTR_EXIT_INSTR_OFFSETS
	.align		4
        /*0050*/ 	.byte	0x04, 0x1c
        /*0052*/ 	.short	(.L_19 - .L_18)


	//   ....[0]....
.L_18:
        /*0054*/ 	.word	0x00001290


	//----- nvinfo : EIATTR_REQNTID
	.align		4
.L_19:
        /*0058*/ 	.byte	0x04, 0x10
        /*005a*/ 	.short	(.L_21 - .L_20)
.L_20:
        /*005c*/ 	.word	0x00000080
        /*0060*/ 	.word	0x00000001
        /*0064*/ 	.word	0x00000001


	//----- nvinfo : EIATTR_CBANK_PARAM_SIZE
	.align		4
.L_21:
        /*0068*/ 	.byte	0x03, 0x19
        /*006a*/ 	.short	0x001c


	//----- nvinfo : EIATTR_PARAM_CBANK
	.align		4
        /*006c*/ 	.byte	0x04, 0x0a
        /*006e*/ 	.short	(.L_23 - .L_22)
	.align		4
.L_22:
        /*0070*/ 	.word	index@(.nv.constant0.triton_poi_fused_max_pool2d_with_indices_18)
        /*0074*/ 	.short	0x0210
        /*0076*/ 	.short	0x001c


	//----- nvinfo : EIATTR_SW_WAR
	.align		4
.L_23:
        /*0078*/ 	.byte	0x04, 0x36
        /*007a*/ 	.short	(.L_25 - .L_24)
.L_24:
        /*007c*/ 	.word	0x00000008
.L_25:


//--------------------- .nv.callgraph             --------------------------
	.section	.nv.callgraph,"",@"SHT_CUDA_CALLGRAPH"
	.align	4
	.sectionentsize	8
	.align		4
        /*0000*/ 	.word	0x00000000
	.align		4
        /*0004*/ 	.word	0xffffffff
	.align		4
        /*0008*/ 	.word	0x00000000
	.align		4
        /*000c*/ 	.word	0xfffffffe
	.align		4
        /*0010*/ 	.word	0x00000000
	.align		4
        /*0014*/ 	.word	0xfffffffd
	.align		4
        /*0018*/ 	.word	0x00000000
	.align		4
        /*001c*/ 	.word	0xfffffffc


//--------------------- .text.triton_poi_fused_max_pool2d_with_indices_18 --------------------------
	.section	.text.triton_poi_fused_max_pool2d_with_indices_18,"ax",@progbits
	.sectionflags	@"SHF_BARRIERS=1"
	.align	128
        .global         triton_poi_fused_max_pool2d_with_indices_18
        .type           triton_poi_fused_max_pool2d_with_indices_18,@function
        .size           triton_poi_fused_max_pool2d_with_indices_18,(.L_x_1 - triton_poi_fused_max_pool2d_with_indices_18)
        .other          triton_poi_fused_max_pool2d_with_indices_18,@"STO_CUDA_ENTRY STV_DEFAULT"
triton_poi_fused_max_pool2d_with_indices_18:
.text.triton_poi_fused_max_pool2d_with_indices_18:
[----:B------:R-:W-:Y:S01]  /*0000*/  LDC R1, c[0x0][0x28] ;  /* 0x00000a00ff017b82 */ /* 0x000fe20000000800 */
[----:B------:R-:W1:Y:S07]  /*0010*/  S2R R2, SR_TID.X ;  /* 0x0000000000027919 */ /* 0x000e6e0000002100 */
[----:B------:R-:W2:Y:S01]  /*0020*/  LDC.64 R36, c[0x0][0x210] ;  /* 0x00008400ff247b82 */ /* 0x000ea20000000a00 */
[----:B------:R-:W-:Y:S02]  /*0030*/  CS2R R12, SRZ ;  /* 0x00000000000c7805 */ /* 0x000fe4000001ff00 */
[----:B------:R-:W-:Y:S01]  /*0040*/  CS2R R14, SRZ ;  /* 0x00000000000e7805 */ /* 0x000fe2000001ff00 */
[----:B------:R-:W3:Y:S01]  /*0050*/  S2R R0, SR_CTAID.X ;  /* 0x0000000000007919 */ /* 0x000ee20000002500 */
[----:B------:R-:W-:-:S02]  /*0060*/  CS2R R8, SRZ ;  /* 0x0000000000087805 */ /* 0x000fc4000001ff00 */
[----:B------:R-:W-:Y:S01]  /*0070*/  CS2R R10, SRZ ;  /* 0x00000000000a7805 */ /* 0x000fe2000001ff00 */
[----:B------:R-:W-:Y:S01]  /*0080*/  ULDC.64 UR6, c[0x0][0x208] ;  /* 0x0000820000067ab9 */ /* 0x000fe20000000a00 */
[----:B------:R-:W-:Y:S01]  /*0090*/  CS2R R6, SRZ ;  /* 0x0000000000067805 */ /* 0x000fe2000001ff00 */
[----:B------:R-:W4:Y:S01]  /*00a0*/  S2UR UR5, SR_CgaCtaId ;  /* 0x00000000000579c3 */ /* 0x000f220000008800 */
[----:B------:R-:W-:Y:S01]  /*00b0*/  UMOV UR4, 0x400 ;  /* 0x0000040000047882 */ /* 0x000fe20000000000 */
[----:B------:R-:W-:Y:S01]  /*00c0*/  ULDC.64 UR8, c[0x0][0x220] ;  /* 0x0000880000087ab9 */ /* 0x000fe20000000a00 */
[----:B-1----:R-:W-:Y:S02]  /*00d0*/  IMAD.SHL.U32 R34, R2, 0x8, RZ ;  /* 0x0000000802227824 */ /* 0x002fe400078e00ff */
[----:B---3--:R-:W-:-:S03]  /*00e0*/  IMAD.SHL.U32 R35, R0, 0x400, RZ ;  /* 0x0000040000237824 */ /* 0x008fc600078e00ff */
[----:B------:R-:W-:Y:S02]  /*00f0*/  LOP3.LUT R34, R34, 0x3f8, RZ, 0xc0, !PT ;  /* 0x000003f822227812 */ /* 0x000fe400078ec0ff */
[----:B------:R-:W-:Y:S02]  /*0100*/  SHF.R.S32.HI R3, RZ, 0x15, R0 ;  /* 0x00000015ff037819 */ /* 0x000fe40000011400 */
[----:B------:R-:W-:Y:S02]  /*0110*/  LOP3.LUT R0, R35, R34, RZ, 0xfc, !PT ;  /* 0x0000002223007212 */ /* 0x000fe400078efcff */
[----:B------:R-:W-:-:S03]  /*0120*/  SGXT R3, R3, 0x1 ;  /* 0x000000010303781a */ /* 0x000fc60000000200 */
[----:B------:R-:W-:Y:S01]  /*0130*/  IMAD.HI R21, R0, 0x38e38e39, RZ ;  /* 0x38e38e3900157827 */ /* 0x000fe200078e02ff */
[----:B------:R-:W-:-:S04]  /*0140*/  LEA.HI R3, R3, R0, RZ, 0x8 ;  /* 0x0000000003037211 */ /* 0x000fc800078f40ff */
[----:B------:R-:W-:Y:S02]  /*0150*/  SHF.R.U32.HI R2, RZ, 0x1f, R21 ;  /* 0x0000001fff027819 */ /* 0x000fe40000011615 */
[----:B------:R-:W-:Y:S02]  /*0160*/  SHF.R.S32.HI R3, RZ, 0x8, R3 ;  /* 0x00000008ff037819 */ /* 0x000fe40000011403 */
[----:B------:R-:W-:-:S03]  /*0170*/  LEA.HI.SX32 R21, R21, R2, 0x16 ;  /* 0x0000000215157211 */ /* 0x000fc600078fb2ff */
[----:B------:R-:W-:Y:S01]  /*0180*/  IMAD.HI R4, R3, 0x38e38e39, RZ ;  /* 0x38e38e3903047827 */ /* 0x000fe200078e02ff */
[----:B------:R-:W-:-:S03]  /*0190*/  LEA.HI R2, R21, R21, RZ, 0x2 ;  /* 0x0000001515027211 */ /* 0x000fc600078f10ff */
[C---:B------:R-:W-:Y:S01]  /*01a0*/  IMAD R20, R21.reuse, -0x1200, R0 ;  /* 0xffffee0015147824 */ /* 0x040fe200078e0200 */
[----:B------:R-:W-:Y:S02]  /*01b0*/  SHF.R.U32.HI R5, RZ, 0x1f, R4 ;  /* 0x0000001fff057819 */ /* 0x000fe40000011604 */
[----:B------:R-:W-:Y:S01]  /*01c0*/  LOP3.LUT R2, R2, 0xfffffffc, RZ, 0xc0, !PT ;  /* 0xfffffffc02027812 */ /* 0x000fe200078ec0ff */
[----:B------:R-:W-:Y:S01]  /*01d0*/  IMAD R20, R21, 0x2200, R20 ;  /* 0x0000220015147824 */ /* 0x000fe200078e0214 */
[----:B------:R-:W-:-:S03]  /*01e0*/  LEA.HI.SX32 R4, R4, R5, 0x1e ;  /* 0x0000000504047211 */ /* 0x000fc600078ff2ff */
[----:B------:R-:W-:Y:S02]  /*01f0*/  IMAD.IADD R2, R21, 0x1, -R2 ;  /* 0x0000000115027824 */ /* 0x000fe400078e0a02 */
[----:B------:R-:W-:Y:S02]  /*0200*/  IMAD R4, R4, -0x12, R3 ;  /* 0xffffffee04047824 */ /* 0x000fe400078e0203 */
[----:B------:R-:W-:Y:S01]  /*0210*/  VIADD R3, R20, 0xffffff00 ;  /* 0xffffff0014037836 */ /* 0x000fe20000000000 */
[----:B------:R-:W-:Y:S01]  /*0220*/  ISETP.GT.AND P5, PT, R2, -0x1, PT ;  /* 0xffffffff0200780c */ /* 0x000fe20003fa4270 */
[----:B--2---:R-:W-:-:S03]  /*0230*/  IMAD.WIDE R16, R20, 0x4, R36 ;  /* 0x0000000414107825 */ /* 0x004fc600078e0224 */
[C---:B------:R-:W-:Y:S01]  /*0240*/  ISETP.GT.AND P0, PT, R4.reuse, RZ, P5 ;  /* 0x000000ff0400720c */ /* 0x040fe20002f04270 */
[----:B------:R-:W-:Y:S01]  /*0250*/  IMAD.WIDE R2, R3, 0x4, R36 ;  /* 0x0000000403027825 */ /* 0x000fe200078e0224 */
[----:B------:R-:W-:-:S11]  /*0260*/  ISETP.LT.U32.AND P5, PT, R4, 0x11, P5 ;  /* 0x000000110400780c */ /* 0x000fd60002fa1070 */
[----:B------:R-:W2:Y:S04]  /*0270*/  @P0 LDG.E.128 R12, desc[UR6][R2.64] ;  /* 0x00000006020c0981 */ /* 0x000ea8000c1e1d00 */
[----:B------:R-:W3:Y:S01]  /*0280*/  @P5 LDG.E.128 R8, desc[UR6][R16.64] ;  /* 0x0000000610085981 */ /* 0x000ee2000c1e1d00 */
[----:B------:R-:W-:Y:S01]  /*0290*/  VIADD R19, R20, 0x1000 ;  /* 0x0000100014137836 */ /* 0x000fe20000000000 */
[----:B------:R-:W-:-:S03]  /*02a0*/  CS2R R4, SRZ ;  /* 0x0000000000047805 */ /* 0x000fc6000001ff00 */
[----:B------:R-:W-:-:S05]  /*02b0*/  IMAD.WIDE R18, R19, 0x4, R36 ;  /* 0x0000000413127825 */ /* 0x000fca00078e0224 */
[----:B------:R-:W5:Y:S01]  /*02c0*/  @P0 LDG.E.128 R4, desc[UR6][R18.64] ;  /* 0x0000000612040981 */ /* 0x000f62000c1e1d00 */
[----:B--2---:R-:W-:Y:S02]  /*02d0*/  SEL R22, R15, 0xff800000, P0 ;  /* 0xff8000000f167807 */ /* 0x004fe40000000000 */
[----:B------:R-:W-:Y:S02]  /*02e0*/  SEL R15, R14, 0xff800000, P0 ;  /* 0xff8000000e0f7807 */ /* 0x000fe40000000000 */
[----:B---3--:R-:W-:Y:S02]  /*02f0*/  SEL R11, R11, 0xff800000, P5 ;  /* 0xff8000000b0b7807 */ /* 0x008fe40002800000 */
[----:B------:R-:W-:Y:S02]  /*0300*/  SEL R10, R10, 0xff800000, P5 ;  /* 0xff8000000a0a7807 */ /* 0x000fe40002800000 */
[----:B------:R-:W-:Y:S02]  /*0310*/  FSETP.GT.AND P2, PT, R11, R22, PT ;  /* 0x000000160b00720b */ /* 0x000fe40003f44000 */
[----:B------:R-:W-:-:S02]  /*0320*/  FSETP.GT.AND P4, PT, R10, R15, PT ;  /* 0x0000000f0a00720b */ /* 0x000fc40003f84000 */
[----:B------:R-:W-:Y:S02]  /*0330*/  SEL R14, R13, 0xff800000, P0 ;  /* 0xff8000000d0e7807 */ /* 0x000fe40000000000 */
[----:B------:R-:W-:Y:S02]  /*0340*/  SEL R9, R9, 0xff800000, P5 ;  /* 0xff80000009097807 */ /* 0x000fe40002800000 */
[----:B------:R-:W-:Y:S02]  /*0350*/  FSETP.NAN.AND P1, PT, R11, R11, PT ;  /* 0x0000000b0b00720b */ /* 0x000fe40003f28000 */
[----:B------:R-:W-:Y:S02]  /*0360*/  FSETP.GT.AND P3, PT, R9, R14, PT ;  /* 0x0000000e0900720b */ /* 0x000fe40003f64000 */
[----:B------:R-:W-:Y:S02]  /*0370*/  SEL R3, R12, 0xff800000, P0 ;  /* 0xff8000000c037807 */ /* 0x000fe40000000000 */
[----:B------:R-:W-:-:S02]  /*0380*/  CS2R R12, SRZ ;  /* 0x00000000000c7805 */ /* 0x000fc4000001ff00 */
[----:B------:R-:W-:Y:S02]  /*0390*/  SEL R8, R8, 0xff800000, P5 ;  /* 0xff80000008087807 */ /* 0x000fe40002800000 */
[----:B------:R-:W-:Y:S02]  /*03a0*/  @!P2 SEL R11, R11, R22, P1 ;  /* 0x000000160b0ba207 */ /* 0x000fe40000800000 */
[----:B------:R-:W-:Y:S02]  /*03b0*/  P2R R2, PR, RZ, 0x4 ;  /* 0x00000004ff027803 */ /* 0x000fe40000000000 */
[----:B------:R-:W-:Y:S02]  /*03c0*/  FSETP.NAN.AND P1, PT, R10, R10, PT ;  /* 0x0000000a0a00720b */ /* 0x000fe40003f28000 */
[----:B------:R-:W-:Y:S02]  /*03d0*/  FSETP.GT.AND P2, PT, R8, R3, PT ;  /* 0x000000030800720b */ /* 0x000fe40003f44000 */
[----:B------:R-:W-:-:S02]  /*03e0*/  @!P4 SEL R10, R10, R15, P1 ;  /* 0x0000000f0a0ac207 */ /* 0x000fc40000800000 */
[C---:B------:R-:W-:Y:S02]  /*03f0*/  FSETP.NAN.AND P1, PT, R9.reuse, R9, PT ;  /* 0x000000090900720b */ /* 0x040fe40003f28000 */
[----:B-----5:R-:W-:Y:S02]  /*0400*/  SEL R17, R4, 0xff800000, P0 ;  /* 0xff80000004117807 */ /* 0x020fe40000000000 */
[----:B------:R-:W-:Y:S02]  /*0410*/  @!P3 SEL R9, R9, R14, P1 ;  /* 0x0000000e0909b207 */ /* 0x000fe40000800000 */
[----:B------:R-:W-:Y:S02]  /*0420*/  CS2R R14, SRZ ;  /* 0x00000000000e7805 */ /* 0x000fe4000001ff00 */
[----:B------:R-:W-:Y:S02]  /*0430*/  FSETP.NAN.AND P1, PT, R8, R8, PT ;  /* 0x000000080800720b */ /* 0x000fe40003f28000 */
[----:B------:R-:W-:-:S02]  /*0440*/  P2R R31, PR, RZ, 0x4 ;  /* 0x00000004ff1f7803 */ /* 0x000fc40000000000 */
[----:B------:R-:W-:Y:S02]  /*0450*/  @!P2 SEL R8, R8, R3, P1 ;  /* 0x000000030808a207 */ /* 0x000fe40000800000 */
[-C--:B------:R-:W-:Y:S02]  /*0460*/  FSETP.NAN.AND P1, PT, R17, R17.reuse, PT ;  /* 0x000000111100720b */ /* 0x080fe40003f28000 */
[----:B------:R-:W-:Y:S02]  /*0470*/  FSETP.GEU.AND P2, PT, R8, R17, PT ;  /* 0x000000110800720b */ /* 0x000fe40003f4e000 */
[----:B------:R-:W-:Y:S02]  /*0480*/  SEL R16, R5, 0xff800000, P0 ;  /* 0xff80000005107807 */ /* 0x000fe40000000000 */
[----:B------:R-:W-:Y:S02]  /*0490*/  P2R R4, PR, RZ, 0x4 ;  /* 0x00000004ff047803 */ /* 0x000fe40000000000 */
[----:B------:R-:W-:-:S02]  /*04a0*/  SEL R5, R6, 0xff800000, P0 ;  /* 0xff80000006057807 */ /* 0x000fc40000000000 */
[----:B------:R-:W-:Y:S02]  /*04b0*/  SEL R6, R7, 0xff800000, P0 ;  /* 0xff80000007067807 */ /* 0x000fe40000000000 */
[----:B------:R-:W-:Y:S02]  /*04c0*/  LOP3.LUT R7, R35, 0x4, R34, 0xfe, !PT ;  /* 0x0000000423077812 */ /* 0x000fe400078efe22 */
[----:B------:R-:W-:Y:S02]  /*04d0*/  @!P1 SEL R17, R17, R8, !P2 ;  /* 0x0000000811119207 */ /* 0x000fe40005000000 */
[-C--:B------:R-:W-:Y:S01]  /*04e0*/  FSETP.NAN.AND P1, PT, R16, R16.reuse, PT ;  /* 0x000000101000720b */ /* 0x080fe20003f28000 */
[----:B------:R-:W-:Y:S01]  /*04f0*/  IMAD.HI R8, R7, 0x38e38e39, RZ ;  /* 0x38e38e3907087827 */ /* 0x000fe200078e02ff */
[----:B------:R-:W-:Y:S02]  /*0500*/  FSETP.GEU.AND P2, PT, R9, R16, PT ;  /* 0x000000100900720b */ /* 0x000fe40003f4e000 */
[----:B------:R-:W-:-:S02]  /*0510*/  P2R R29, PR, RZ, 0x8 ;  /* 0x00000008ff1d7803 */ /* 0x000fc40000000000 */
[----:B------:R-:W-:Y:S02]  /*0520*/  P2R R3, PR, RZ, 0x4 ;  /* 0x00000004ff037803 */ /* 0x000fe40000000000 */
[----:B------:R-:W-:-:S05]  /*0530*/  P2R R28, PR, RZ, 0x10 ;  /* 0x00000010ff1c7803 */ /* 0x000fca0000000000 */
[----:B------:R-:W-:Y:S02]  /*0540*/  @!P1 SEL R16, R16, R9, !P2 ;  /* 0x0000000910109207 */ /* 0x000fe40005000000 */
[-C--:B------:R-:W-:Y:S02]  /*0550*/  FSETP.NAN.AND P1, PT, R5, R5.reuse, PT ;  /* 0x000000050500720b */ /* 0x080fe40003f28000 */
[----:B------:R-:W-:Y:S02]  /*0560*/  SHF.R.U32.HI R9, RZ, 0x1f, R8 ;  /* 0x0000001fff097819 */ /* 0x000fe40000011608 */
[----:B------:R-:W-:Y:S02]  /*0570*/  FSETP.GEU.AND P2, PT, R10, R5, PT ;  /* 0x000000050a00720b */ /* 0x000fe40003f4e000 */
[----:B------:R-:W-:Y:S02]  /*0580*/  LEA.HI.SX32 R8, R8, R9, 0x16 ;  /* 0x0000000908087211 */ /* 0x000fe400078fb2ff */
[----:B------:R-:W-:-:S03]  /*0590*/  P2R R18, PR, RZ, 0x4 ;  /* 0x00000004ff127803 */ /* 0x000fc60000000000 */
[----:B------:R-:W-:Y:S02]  /*05a0*/  IMAD R8, R8, -0x1200, R7 ;  /* 0xffffee0008087824 */ /* 0x000fe400078e0207 */
[----:B------:R-:W-:Y:S02]  /*05b0*/  @!P1 SEL R5, R5, R10, !P2 ;  /* 0x0000000a05059207 */ /* 0x000fe40005000000 */
[-C--:B------:R-:W-:Y:S01]  /*05c0*/  FSETP.NAN.AND P1, PT, R6, R6.reuse, PT ;  /* 0x000000060600720b */ /* 0x080fe20003f28000 */
[----:B------:R-:W-:Y:S01]  /*05d0*/  IMAD R7, R21, 0x2200, R8 ;  /* 0x0000220015077824 */ /* 0x000fe200078e0208 */
[----:B------:R-:W-:Y:S02]  /*05e0*/  FSETP.GEU.AND P2, PT, R11, R6, PT ;  /* 0x000000060b00720b */ /* 0x000fe40003f4e000 */
[----:B------:R-:W-:Y:S01]  /*05f0*/  CS2R R8, SRZ ;  /* 0x0000000000087805 */ /* 0x000fe2000001ff00 */
[C---:B------:R-:W-:Y:S01]  /*0600*/  VIADD R23, R7.reuse, 0xffffff00 ;  /* 0xffffff0007177836 */ /* 0x040fe20000000000 */
[----:B------:R-:W-:Y:S01]  /*0610*/  P2R R19, PR, RZ, 0x4 ;  /* 0x00000004ff137803 */ /* 0x000fe20000000000 */
[----:B------:R-:W-:-:S04]  /*0620*/  IMAD.WIDE R24, R7, 0x4, R36 ;  /* 0x0000000407187825 */ /* 0x000fc800078e0224 */
[----:B------:R-:W-:Y:S01]  /*0630*/  IMAD.WIDE R22, R23, 0x4, R36 ;  /* 0x0000000417167825 */ /* 0x000fe200078e0224 */
[----:B------:R-:W2:Y:S01]  /*0640*/  @P5 LDG.E.128 R12, desc[UR6][R24.64] ;  /* 0x00000006180c5981 */ /* 0x000ea2000c1e1d00 */
[----:B------:R-:W-:Y:S02]  /*0650*/  @!P1 SEL R6, R6, R11, !P2 ;  /* 0x0000000b06069207 */ /* 0x000fe40005000000 */
[----:B------:R-:W-:-:S06]  /*0660*/  CS2R R10, SRZ ;  /* 0x00000000000a7805 */ /* 0x000fcc000001ff00 */
[----:B------:R-:W3:Y:S01]  /*0670*/  @P0 LDG.E.128 R8, desc[UR6][R22.64] ;  /* 0x0000000616080981 */ /* 0x000ee2000c1e1d00 */
[----:B--2---:R-:W-:Y:S02]  /*0680*/  SEL R21, R15, 0xff800000, P5 ;  /* 0xff8000000f157807 */ /* 0x004fe40002800000 */
[----:B---3--:R-:W-:-:S04]  /*0690*/  SEL R26, R11, 0xff800000, P0 ;  /* 0xff8000000b1a7807 */ /* 0x008fc80000000000 */
[C---:B------:R-:W-:Y:S02]  /*06a0*/  FSETP.GT.AND P2, PT, R21.reuse, R26, PT ;  /* 0x0000001a1500720b */ /* 0x040fe40003f44000 */
[----:B------:R-:W-:Y:S02]  /*06b0*/  FSETP.NAN.AND P1, PT, R21, R21, PT ;  /* 0x000000151500720b */ /* 0x000fe40003f28000 */
[----:B------:R-:W-:Y:S02]  /*06c0*/  SEL R11, R10, 0xff800000, P0 ;  /* 0xff8000000a0b7807 */ /* 0x000fe40000000000 */
[----:B------:R-:W-:Y:S02]  /*06d0*/  SEL R24, R14, 0xff800000, P5 ;  /* 0xff8000000e187807 */ /* 0x000fe40002800000 */
[----:B------:R-:W-:-:S05]  /*06e0*/  P2R R33, PR, RZ, 0x4 ;  /* 0x00000004ff217803 */ /* 0x000fca0000000000 */
[----:B------:R-:W-:Y:S02]  /*06f0*/  @!P2 SEL R21, R21, R26, P1 ;  /* 0x0000001a1515a207 */ /* 0x000fe40000800000 */
        /* <DEDUP_REMOVED lines=13> */
[----:B------:R-:W-:Y:S01]  /*07d0*/  FSETP.NAN.AND P1, PT, R22, R22, PT ;  /* 0x000000161600720b */ /* 0x000fe20003f28000 */
[----:B------:R-:W-:Y:S01]  /*07e0*/  VIADD R13, R7, 0x1000 ;  /* 0x00001000070d7836 */ /* 0x000fe20000000000 */
[----:B------:R-:W-:-:S03]  /*07f0*/  CS2R R10, SRZ ;  /* 0x00000000000a7805 */ /* 0x000fc6000001ff00 */
[----:B------:R-:W-:-:S06]  /*0800*/  IMAD.WIDE R12, R13, 0x4, R36 ;  /* 0x000000040d0c7825 */ /* 0x000fcc00078e0224 */
[----:B------:R-:W-:Y:S02]  /*0810*/  @!P2 SEL R22, R22, R9, P1 ;  /* 0x000000091616a207 */ /* 0x000fe40000800000 */
[----:B------:R-:W-:-:S06]  /*0820*/  CS2R R8, SRZ ;  /* 0x0000000000087805 */ /* 0x000fcc000001ff00 */
[----:B------:R-:W2:Y:S01]  /*0830*/  @P0 LDG.E.128 R8, desc[UR6][R12.64] ;  /* 0x000000060c080981 */ /* 0x000ea2000c1e1d00 */
[----:B------:R-:W-:Y:S02]  /*0840*/  P2R R27, PR, RZ, 0x4 ;  /* 0x00000004ff1b7803 */ /* 0x000fe40000000000 */
[----:B--2---:R-:W-:Y:S02]  /*0850*/  SEL R12, R8, 0xff800000, P0 ;  /* 0xff800000080c7807 */ /* 0x004fe40000000000 */
[----:B------:R-:W-:Y:S02]  /*0860*/  SEL R13, R9, 0xff800000, P0 ;  /* 0xff800000090d7807 */ /* 0x000fe40000000000 */
[----:B------:R-:W-:Y:S02]  /*0870*/  SEL R14, R10, 0xff800000, P0 ;  /* 0xff8000000a0e7807 */ /* 0x000fe40000000000 */
[----:B------:R-:W-:Y:S02]  /*0880*/  SEL R15, R11, 0xff800000, P0 ;  /* 0xff8000000b0f7807 */ /* 0x000fe40000000000 */
[----:B------:R-:W-:-:S02]  /*0890*/  FSETP.NAN.AND P0, PT, R12, R12, PT ;  /* 0x0000000c0c00720b */ /* 0x000fc40003f08000 */
[----:B------:R-:W-:Y:S02]  /*08a0*/  FSETP.GEU.AND P2, PT, R22, R12, PT ;  /* 0x0000000c1600720b */ /* 0x000fe40003f4e000 */
[----:B------:R-:W-:-:S09]  /*08b0*/  FSETP.NAN.AND P3, PT, R14, R14, PT ;  /* 0x0000000e0e00720b */ /* 0x000fd20003f68000 */
[----:B------:R-:W-:Y:S02]  /*08c0*/  @!P0 SEL R12, R12, R22, !P2 ;  /* 0x000000160c0c8207 */ /* 0x000fe40005000000 */
[-C--:B------:R-:W-:Y:S02]  /*08d0*/  FSETP.NAN.AND P0, PT, R13, R13.reuse, PT ;  /* 0x0000000d0d00720b */ /* 0x080fe40003f08000 */
[----:B------:R-:W-:-:S11]  /*08e0*/  FSETP.GEU.AND P1, PT, R23, R13, PT ;  /* 0x0000000d1700720b */ /* 0x000fd60003f2e000 */
[----:B------:R-:W-:Y:S02]  /*08f0*/  @!P0 SEL R13, R13, R23, !P1 ;  /* 0x000000170d0d8207 */ /* 0x000fe40004800000 */
[----:B------:R-:W-:-:S04]  /*0900*/  FSETP.GEU.AND P0, PT, R24, R14, PT ;  /* 0x0000000e1800720b */ /* 0x000fc80003f0e000 */
[----:B------:R-:W-:Y:S02]  /*0910*/  @!P3 SEL R14, R14, R24, !P0 ;  /* 0x000000180e0eb207 */ /* 0x000fe40004000000 */
[-C--:B------:R-:W-:Y:S02]  /*0920*/  FSETP.NAN.AND P3, PT, R15, R15.reuse, PT ;  /* 0x0000000f0f00720b */ /* 0x080fe40003f68000 */
[----:B------:R-:W-:Y:S02]  /*0930*/  FSETP.GEU.AND P4, PT, R21, R15, PT ;  /* 0x0000000f1500720b */ /* 0x000fe40003f8e000 */
[----:B------:R-:W-:Y:S02]  /*0940*/  CS2R R8, SRZ ;  /* 0x0000000000087805 */ /* 0x000fe4000001ff00 */
[----:B------:R-:W-:-:S07]  /*0950*/  CS2R R10, SRZ ;  /* 0x00000000000a7805 */ /* 0x000fce000001ff00 */
[----:B------:R-:W-:Y:S01]  /*0960*/  @!P3 SEL R15, R15, R21, !P4 ;  /* 0x000000150f0fb207 */ /* 0x000fe20006000000 */
[----:B------:R-:W-:-:S04]  /*0970*/  VIADD R21, R20, 0x1100 ;  /* 0x0000110014157836 */ /* 0x000fc80000000000 */
[----:B------:R-:W-:-:S05]  /*0980*/  IMAD.WIDE R20, R21, 0x4, R36 ;  /* 0x0000000415147825 */ /* 0x000fca00078e0224 */
[----:B------:R-:W2:Y:S01]  /*0990*/  @P5 LDG.E.128 R8, desc[UR6][R20.64] ;  /* 0x0000000614085981 */ /* 0x000ea2000c1e1d00 */
[----:B------:R-:W-:Y:S02]  /*09a0*/  P2R R24, PR, RZ, 0x1 ;  /* 0x00000001ff187803 */ /* 0x000fe40000000000 */
[----:B------:R-:W-:Y:S02]  /*09b0*/  P2R R23, PR, RZ, 0x2 ;  /* 0x00000002ff177803 */ /* 0x000fe40000000000 */
[----:B------:R-:W-:Y:S02]  /*09c0*/  ISETP.NE.AND P1, PT, R18, RZ, PT ;  /* 0x000000ff1200720c */ /* 0x000fe40003f25270 */
[----:B------:R-:W-:Y:S02]  /*09d0*/  P2R R22, PR, RZ, 0x4 ;  /* 0x00000004ff167803 */ /* 0x000fe40000000000 */
[----:B------:R-:W-:Y:S02]  /*09e0*/  ISETP.NE.AND P2, PT, R19, RZ, PT ;  /* 0x000000ff1300720c */ /* 0x000fe40003f45270 */
[----:B--2---:R-:W-:-:S04]  /*09f0*/  SEL R8, R8, 0xff800000, P5 ;  /* 0xff80000008087807 */ /* 0x004fc80002800000 */
[-C--:B------:R-:W-:Y:S02]  /*0a00*/  FSETP.NAN.AND P3, PT, R8, R8.reuse, PT ;  /* 0x000000080800720b */ /* 0x080fe40003f68000 */
[----:B------:R-:W-:Y:S02]  /*0a10*/  FSETP.GEU.AND P0, PT, R17, R8, PT ;  /* 0x000000081100720b */ /* 0x000fe40003f0e000 */
[----:B------:R-:W-:-:S09]  /*0a20*/  SEL R9, R9, 0xff800000, P5 ;  /* 0xff80000009097807 */ /* 0x000fd20002800000 */
[----:B------:R-:W-:Y:S02]  /*0a30*/  @!P3 SEL R8, R8, R17, !P0 ;  /* 0x000000110808b207 */ /* 0x000fe40004000000 */
[-C--:B------:R-:W-:Y:S02]  /*0a40*/  FSETP.NAN.AND P3, PT, R9, R9.reuse, PT ;  /* 0x000000090900720b */ /* 0x080fe40003f68000 */
[----:B------:R-:W-:Y:S02]  /*0a50*/  P2R R20, PR, RZ, 0x1 ;  /* 0x00000001ff147803 */ /* 0x000fe40000000000 */
[----:B------:R-:W-:Y:S02]  /*0a60*/  FSETP.GEU.AND P0, PT, R16, R9, PT ;  /* 0x000000091000720b */ /* 0x000fe40003f0e000 */
[----:B------:R-:W-:-:S07]  /*0a70*/  SEL R10, R10, 0xff800000, P5 ;  /* 0xff8000000a0a7807 */ /* 0x000fce0002800000 */
[----:B------:R-:W-:Y:S02]  /*0a80*/  @!P3 SEL R9, R9, R16, !P0 ;  /* 0x000000100909b207 */ /* 0x000fe40004000000 */
[----:B------:R-:W-:Y:S02]  /*0a90*/  FSETP.NAN.AND P3, PT, R10, R10, PT ;  /* 0x0000000a0a00720b */ /* 0x000fe40003f68000 */
[----:B------:R-:W-:Y:S02]  /*0aa0*/  P2R R16, PR, RZ, 0x2 ;  /* 0x00000002ff107803 */ /* 0x000fe40000000000 */
[----:B------:R-:W-:-:S04]  /*0ab0*/  ISETP.NE.AND P1, PT, R3, RZ, PT ;  /* 0x000000ff0300720c */ /* 0x000fc80003f25270 */
[----:B------:R-:W-:Y:S02]  /*0ac0*/  P2R R3, PR, RZ, 0x2 ;  /* 0x00000002ff037803 */ /* 0x000fe40000000000 */
[----:B------:R-:W-:Y:S02]  /*0ad0*/  ISETP.NE.AND P1, PT, R4, RZ, PT ;  /* 0x000000ff0400720c */ /* 0x000fe40003f25270 */
[----:B------:R-:W-:Y:S02]  /*0ae0*/  P2R R21, PR, RZ, 0x1 ;  /* 0x00000001ff157803 */ /* 0x000fe40000000000 */
[----:B------:R-:W-:Y:S02]  /*0af0*/  FSETP.GEU.AND P0, PT, R5, R10, PT ;  /* 0x0000000a0500720b */ /* 0x000fe40003f0e000 */
[----:B------:R-:W-:Y:S02]  /*0b00*/  P2R R17, PR, RZ, 0x2 ;  /* 0x00000002ff117803 */ /* 0x000fe40000000000 */
[----:B------:R-:W-:-:S02]  /*0b10*/  SEL R11, R11, 0xff800000, P5 ;  /* 0xff8000000b0b7807 */ /* 0x000fc40002800000 */
[----:B------:R-:W-:Y:S02]  /*0b20*/  ISETP.NE.AND P1, PT, R26, RZ, PT ;  /* 0x000000ff1a00720c */ /* 0x000fe40003f25270 */
[----:B------:R-:W-:Y:S02]  /*0b30*/  @!P3 SEL R10, R10, R5, !P0 ;  /* 0x000000050a0ab207 */ /* 0x000fe40004000000 */
[----:B------:R-:W-:Y:S02]  /*0b40*/  FSETP.NAN.AND P3, PT, R11, R11, PT ;  /* 0x0000000b0b00720b */ /* 0x000fe40003f68000 */
[----:B------:R-:W-:Y:S02]  /*0b50*/  P2R R18, PR, RZ, 0x2 ;  /* 0x00000002ff127803 */ /* 0x000fe40000000000 */
[----:B------:R-:W-:Y:S02]  /*0b60*/  ISETP.NE.AND P1, PT, R27, RZ, PT ;  /* 0x000000ff1b00720c */ /* 0x000fe40003f25270 */
[----:B------:R-:W-:-:S02]  /*0b70*/  P2R R30, PR, RZ, 0x1 ;  /* 0x00000001ff1e7803 */ /* 0x000fc40000000000 */
[----:B------:R-:W-:Y:S02]  /*0b80*/  P2R R26, PR, RZ, 0x2 ;  /* 0x00000002ff1a7803 */ /* 0x000fe40000000000 */
[----:B------:R-:W-:Y:S02]  /*0b90*/  ISETP.NE.AND P1, PT, R2, RZ, PT ;  /* 0x000000ff0200720c */ /* 0x000fe40003f25270 */
[----:B------:R-:W-:Y:S02]  /*0ba0*/  FSETP.GEU.AND P0, PT, R6, R11, PT ;  /* 0x0000000b0600720b */ /* 0x000fe40003f0e000 */
[----:B------:R-:W-:Y:S02]  /*0bb0*/  P2R R2, PR, RZ, 0x2 ;  /* 0x00000002ff027803 */ /* 0x000fe40000000000 */
[----:B------:R-:W-:Y:S02]  /*0bc0*/  ISETP.NE.AND P1, PT, R28, RZ, PT ;  /* 0x000000ff1c00720c */ /* 0x000fe40003f25270 */
[----:B------:R-:W-:-:S02]  /*0bd0*/  @!P3 SEL R11, R11, R6, !P0 ;  /* 0x000000060b0bb207 */ /* 0x000fc40004000000 */
[----:B------:R-:W-:Y:S02]  /*0be0*/  P2R R19, PR, RZ, 0x1 ;  /* 0x00000001ff137803 */ /* 0x000fe40000000000 */
[----:B------:R-:W-:Y:S02]  /*0bf0*/  ISETP.NE.AND P0, PT, R30, RZ, PT ;  /* 0x000000ff1e00720c */ /* 0x000fe40003f05270 */
[----:B------:R-:W-:Y:S02]  /*0c00*/  P2R R27, PR, RZ, 0x2 ;  /* 0x00000002ff1b7803 */ /* 0x000fe40000000000 */
[----:B------:R-:W-:Y:S02]  /*0c10*/  ISETP.NE.AND P1, PT, R29, RZ, PT ;  /* 0x000000ff1d00720c */ /* 0x000fe40003f25270 */
[----:B------:R-:W-:Y:S02]  /*0c20*/  P2R R30, PR, RZ, 0x1 ;  /* 0x00000001ff1e7803 */ /* 0x000fe40000000000 */
[----:B------:R-:W-:Y:S01]  /*0c30*/  ISETP.NE.AND P0, PT, R21, RZ, PT ;  /* 0x000000ff1500720c */ /* 0x000fe20003f05270 */
[----:B------:R-:W-:Y:S01]  /*0c40*/  VIADD R21, R7, 0x1100 ;  /* 0x0000110007157836 */ /* 0x000fe20000000000 */
[----:B------:R-:W-:-:S02]  /*0c50*/  P2R R28, PR, RZ, 0x2 ;  /* 0x00000002ff1c7803 */ /* 0x000fc40000000000 */
[----:B------:R-:W-:Y:S02]  /*0c60*/  ISETP.NE.AND P1, PT, R31, RZ, PT ;  /* 0x000000ff1f00720c */ /* 0x000fe40003f25270 */
[----:B------:R-:W-:Y:S02]  /*0c70*/  CS2R R4, SRZ ;  /* 0x0000000000047805 */ /* 0x000fe4000001ff00 */
[----:B------:R-:W-:Y:S02]  /*0c80*/  P2R R31, PR, RZ, 0x1 ;  /* 0x00000001ff1f7803 */ /* 0x000fe40000000000 */
[----:B------:R-:W-:Y:S02]  /*0c90*/  CS2R R6, SRZ ;  /* 0x0000000000067805 */ /* 0x000fe4000001ff00 */
[----:B------:R-:W-:Y:S01]  /*0ca0*/  ISETP.NE.AND P0, PT, R20, RZ, PT ;  /* 0x000000ff1400720c */ /* 0x000fe20003f05270 */
[----:B------:R-:W-:-:S05]  /*0cb0*/  IMAD.WIDE R20, R21, 0x4, R36 ;  /* 0x0000000415147825 */ /* 0x000fca00078e0224 */
[----:B------:R-:W2:Y:S01]  /*0cc0*/  @P5 LDG.E.128 R4, desc[UR6][R20.64] ;  /* 0x0000000614045981 */ /* 0x000ea2000c1e1d00 */
[----:B------:R-:W-:Y:S02]  /*0cd0*/  P2R R25, PR, RZ, 0x10 ;  /* 0x00000010ff197803 */ /* 0x000fe40000000000 */
[----:B------:R-:W-:Y:S01]  /*0ce0*/  P2R R29, PR, RZ, 0x2 ;  /* 0x00000002ff1d7803 */ /* 0x000fe20000000000 */
[----:B----4-:R-:W-:-:S06]  /*0cf0*/  UPRMT UR4, UR5, 0x654, UR4 ;  /* 0x0000065405047896 */ /* 0x010fcc0008000004 */
[----:B------:R-:W-:-:S05]  /*0d00*/  LEA R34, R34, UR4, 0x2 ;  /* 0x0000000422227c11 */ /* 0x000fca000f8e10ff */
[----:B------:R1:W-:Y:S01]  /*0d10*/  STS.128 [R34], R8 ;  /* 0x0000000822007388 */ /* 0x0003e20000000c00 */
[----:B------:R-:W3:Y:S01]  /*0d20*/  S2R R37, SR_TID.X ;  /* 0x0000000000257919 */ /* 0x000ee20000002100 */
[----:B-1----:R-:W-:Y:S02]  /*0d30*/  SHF.R.S32.HI R10, RZ, 0x1f, R35 ;  /* 0x0000001fff0a7819 */ /* 0x002fe40000011423 */
[----:B--2---:R-:W-:Y:S02]  /*0d40*/  SEL R4, R4, 0xff800000, P5 ;  /* 0xff80000004047807 */ /* 0x004fe40002800000 */
[----:B------:R-:W-:Y:S02]  /*0d50*/  SEL R5, R5, 0xff800000, P5 ;  /* 0xff80000005057807 */ /* 0x000fe40002800000 */
[----:B------:R-:W-:Y:S02]  /*0d60*/  FSETP.NAN.AND P4, PT, R4, R4, PT ;  /* 0x000000040400720b */ /* 0x000fe40003f88000 */
[----:B------:R-:W-:-:S02]  /*0d70*/  FSETP.NAN.AND P6, PT, R5, R5, PT ;  /* 0x000000050500720b */ /* 0x000fc40003fc8000 */
[----:B------:R-:W-:Y:S02]  /*0d80*/  FSETP.GEU.AND P3, PT, R12, R4, PT ;  /* 0x000000040c00720b */ /* 0x000fe40003f6e000 */
[----:B------:R-:W-:-:S07]  /*0d90*/  SEL R6, R6, 0xff800000, P5 ;  /* 0xff80000006067807 */ /* 0x000fce0002800000 */
[----:B------:R-:W-:Y:S02]  /*0da0*/  @!P4 SEL R4, R4, R12, !P3 ;  /* 0x0000000c0404c207 */ /* 0x000fe40005800000 */
[----:B------:R-:W-:Y:S02]  /*0db0*/  FSETP.GEU.AND P4, PT, R13, R5, PT ;  /* 0x000000050d00720b */ /* 0x000fe40003f8e000 */
[----:B------:R-:W-:Y:S02]  /*0dc0*/  SEL R7, R7, 0xff800000, P5 ;  /* 0xff80000007077807 */ /* 0x000fe40002800000 */
[----:B------:R-:W-:Y:S02]  /*0dd0*/  @!P6 SEL R5, R5, R13, !P4 ;  /* 0x0000000d0505e207 */ /* 0x000fe40006000000 */
[----:B------:R-:W-:Y:S02]  /*0de0*/  FSETP.NAN.AND P6, PT, R6, R6, PT ;  /* 0x000000060600720b */ /* 0x000fe40003fc8000 */
[----:B------:R-:W-:-:S02]  /*0df0*/  FSETP.NAN.AND P1, PT, R7, R7, PT ;  /* 0x000000070700720b */ /* 0x000fc40003f28000 */
[----:B------:R-:W-:-:S09]  /*0e00*/  FSETP.GEU.AND P5, PT, R14, R6, PT ;  /* 0x000000060e00720b */ /* 0x000fd20003fae000 */
[----:B------:R-:W-:Y:S02]  /*0e10*/  @!P6 SEL R6, R6, R14, !P5 ;  /* 0x0000000e0606e207 */ /* 0x000fe40006800000 */
[----:B------:R-:W-:-:S04]  /*0e20*/  FSETP.GEU.AND P6, PT, R15, R7, PT ;  /* 0x000000070f00720b */ /* 0x000fc80003fce000 */
[----:B------:R-:W-:Y:S02]  /*0e30*/  @!P1 SEL R7, R7, R15, !P6 ;  /* 0x0000000f07079207 */ /* 0x000fe40007000000 */
[----:B------:R-:W-:-:S04]  /*0e40*/  ISETP.NE.AND P1, PT, R29, RZ, PT ;  /* 0x000000ff1d00720c */ /* 0x000fc80003f25270 */
[----:B------:R-:W-:Y:S02]  /*0e50*/  SEL R12, RZ, 0x1, !P1 ;  /* 0x00000001ff0c7807 */ /* 0x000fe40004800000 */
        /* <DEDUP_REMOVED lines=11> */
[----:B------:R-:W-:Y:S02]  /*0f10*/  SEL R12, R12, 0x2, P1 ;  /* 0x000000020c0c7807 */ /* 0x000fe40000800000 */
[----:B------:R-:W-:Y:S02]  /*0f20*/  ISETP.NE.AND P1, PT, R3, RZ, PT ;  /* 0x000000ff0300720c */ /* 0x000fe40003f25270 */
[----:B------:R-:W-:Y:S02]  /*0f30*/  SEL R21, R12, 0x3, P0 ;  /* 0x000000030c157807 */ /* 0x000fe40000000000 */
[----:B------:R-:W-:Y:S02]  /*0f40*/  SEL R13, R13, 0x2, P1 ;  /* 0x000000020d0d7807 */ /* 0x000fe40000800000 */
[----:B------:R-:W-:Y:S02]  /*0f50*/  ISETP.NE.AND P0, PT, R31, RZ, PT ;  /* 0x000000ff1f00720c */ /* 0x000fe40003f05270 */
[----:B------:R-:W-:-:S02]  /*0f60*/  ISETP.NE.AND P1, PT, R16, RZ, PT ;  /* 0x000000ff1000720c */ /* 0x000fc40003f25270 */
[----:B------:R-:W-:Y:S02]  /*0f70*/  SEL R2, R2, 0x2, P2 ;  /* 0x0000000202027807 */ /* 0x000fe40001000000 */
[----:B------:R-:W-:Y:S02]  /*0f80*/  ISETP.NE.AND P2, PT, R22, RZ, PT ;  /* 0x000000ff1600720c */ /* 0x000fe40003f45270 */
[----:B------:R-:W-:Y:S02]  /*0f90*/  SEL R22, R13, 0x3, P0 ;  /* 0x000000030d167807 */ /* 0x000fe40000000000 */
[----:B------:R-:W-:Y:S02]  /*0fa0*/  SEL R14, R14, 0x2, P1 ;  /* 0x000000020e0e7807 */ /* 0x000fe40000800000 */
[----:B------:R-:W-:Y:S02]  /*0fb0*/  ISETP.NE.AND P0, PT, R30, RZ, PT ;  /* 0x000000ff1e00720c */ /* 0x000fe40003f05270 */
[----:B------:R-:W-:-:S02]  /*0fc0*/  ISETP.NE.AND P1, PT, R23, RZ, PT ;  /* 0x000000ff1700720c */ /* 0x000fc40003f25270 */
[----:B------:R-:W-:Y:S02]  /*0fd0*/  SEL R23, R14, 0x3, P0 ;  /* 0x000000030e177807 */ /* 0x000fe40000000000 */
[----:B------:R-:W-:-:S04]  /*0fe0*/  ISETP.NE.AND P0, PT, R19, RZ, PT ;  /* 0x000000ff1300720c */ /* 0x000fc80003f05270 */
[----:B------:R-:W-:Y:S02]  /*0ff0*/  SEL R26, R2, 0x3, P0 ;  /* 0x00000003021a7807 */ /* 0x000fe40000000000 */
[----:B------:R-:W1:Y:S01]  /*1000*/  S2R R2, SR_TID.X ;  /* 0x0000000000027919 */ /* 0x000e620000002100 */
[----:B------:R2:W-:Y:S01]  /*1010*/  STS.128 [R34+0x10], R4 ;  /* 0x0000100422007388 */ /* 0x0005e20000000c00 */
[----:B------:R-:W-:Y:S01]  /*1020*/  SEL R15, R15, 0x2, P2 ;  /* 0x000000020f0f7807 */ /* 0x000fe20001000000 */
[----:B------:R-:W-:Y:S01]  /*1030*/  BAR.SYNC.DEFER_BLOCKING 0x0 ;  /* 0x0000000000007b1d */ /* 0x000fe20000010000 */
[----:B------:R-:W-:Y:S02]  /*1040*/  ISETP.NE.AND P0, PT, R24, RZ, PT ;  /* 0x000000ff1800720c */ /* 0x000fe40003f05270 */
[----:B------:R-:W-:Y:S02]  /*1050*/  ISETP.NE.AND P2, PT, R25, RZ, PT ;  /* 0x000000ff1900720c */ /* 0x000fe40003f45270 */
[----:B------:R-:W-:Y:S01]  /*1060*/  SEL R25, R15, 0x3, P3 ;  /* 0x000000030f197807 */ /* 0x000fe20001800000 */
[----:B-1----:R-:W-:-:S05]  /*1070*/  IMAD.SHL.U32 R2, R2, 0x4, RZ ;  /* 0x0000000402027824 */ /* 0x002fca00078e00ff */
[----:B------:R-:W-:-:S04]  /*1080*/  LOP3.LUT R2, R2, 0x1fc, RZ, 0xc0, !PT ;  /* 0x000001fc02027812 */ /* 0x000fc800078ec0ff */
[----:B------:R-:W-:Y:S01]  /*1090*/  LEA R24, R2, UR4, 0x2 ;  /* 0x0000000402187c11 */ /* 0x000fe2000f8e10ff */
[----:B------:R-:W-:Y:S01]  /*10a0*/  ULDC.64 UR4, c[0x0][0x218] ;  /* 0x0000860000047ab9 */ /* 0x000fe20000000a00 */
[----:B------:R-:W-:Y:S01]  /*10b0*/  SEL R20, R20, 0x2, P1 ;  /* 0x0000000214147807 */ /* 0x000fe20000800000 */
[----:B------:R-:W1:Y:S02]  /*10c0*/  LDC.64 R2, c[0x0][0x218] ;  /* 0x00008600ff027b82 */ /* 0x000e640000000a00 */
[----:B------:R-:W4:Y:S04]  /*10d0*/  LDS.128 R12, [R24] ;  /* 0x00000000180c7984 */ /* 0x000f280000000c00 */
[----:B------:R-:W5:Y:S01]  /*10e0*/  LDS.128 R16, [R24+0x800] ;  /* 0x0008000018107984 */ /* 0x000f620000000c00 */
[----:B------:R-:W-:-:S02]  /*10f0*/  SEL R20, R20, 0x3, P4 ;  /* 0x0000000314147807 */ /* 0x000fc40002000000 */
[----:B------:R-:W-:Y:S02]  /*1100*/  ISETP.NE.AND P1, PT, R33, RZ, PT ;  /* 0x000000ff2100720c */ /* 0x000fe40003f25270 */
[----:B------:R-:W-:Y:S02]  /*1110*/  ISETP.NE.AND P3, PT, R32, RZ, PT ;  /* 0x000000ff2000720c */ /* 0x000fe40003f65270 */
[----:B------:R-:W-:Y:S01]  /*1120*/  PRMT R25, R25, 0x3340, R20 ;  /* 0x0000334019197816 */ /* 0x000fe20000000014 */
[----:B---3--:R-:W-:Y:S01]  /*1130*/  IMAD.SHL.U32 R20, R37, 0x4, RZ ;  /* 0x0000000425147824 */ /* 0x008fe200078e00ff */
[----:B------:R-:W-:Y:S02]  /*1140*/  SEL R8, RZ, 0x1, !P3 ;  /* 0x00000001ff087807 */ /* 0x000fe40005800000 */
[----:B--2---:R-:W-:Y:S02]  /*1150*/  SEL R4, RZ, 0x1, !P1 ;  /* 0x00000001ff047807 */ /* 0x004fe40004800000 */
[----:B------:R-:W-:-:S02]  /*1160*/  LOP3.LUT R20, R20, 0x1fc, RZ, 0xc0, !PT ;  /* 0x000001fc14147812 */ /* 0x000fc400078ec0ff */
[----:B------:R-:W-:Y:S02]  /*1170*/  SEL R8, R8, 0x2, P0 ;  /* 0x0000000208087807 */ /* 0x000fe40000000000 */
[----:B------:R-:W-:Y:S02]  /*1180*/  SEL R4, R4, 0x2, P2 ;  /* 0x0000000204047807 */ /* 0x000fe40001000000 */
[----:B------:R-:W-:Y:S02]  /*1190*/  LOP3.LUT R5, R35, R20, RZ, 0xfc, !PT ;  /* 0x0000001423057212 */ /* 0x000fe400078efcff */
[----:B------:R-:W-:Y:S02]  /*11a0*/  SEL R8, R8, 0x3, P5 ;  /* 0x0000000308087807 */ /* 0x000fe40002800000 */
[----:B------:R-:W-:Y:S02]  /*11b0*/  SEL R7, R4, 0x3, P6 ;  /* 0x0000000304077807 */ /* 0x000fe40003000000 */
[----:B------:R-:W-:-:S02]  /*11c0*/  PRMT R22, R21, 0x3340, R22 ;  /* 0x0000334015167816 */ /* 0x000fc40000000016 */
[----:B------:R-:W-:Y:S02]  /*11d0*/  PRMT R23, R23, 0x3340, R26 ;  /* 0x0000334017177816 */ /* 0x000fe4000000001a */
[C---:B------:R-:W-:Y:S02]  /*11e0*/  LEA R4, P0, R5.reuse, UR4, 0x2 ;  /* 0x0000000405047c11 */ /* 0x040fe4000f8010ff */
[----:B------:R-:W-:Y:S02]  /*11f0*/  IADD3 R6, P1, R0, UR8, RZ ;  /* 0x0000000800067c10 */ /* 0x000fe4000ff3e0ff */
[----:B------:R-:W-:Y:S01]  /*1200*/  PRMT R8, R8, 0x3340, R7 ;  /* 0x0000334008087816 */ /* 0x000fe20000000007 */
[C---:B-1----:R-:W-:Y:S01]  /*1210*/  IMAD.WIDE R2, R5.reuse, 0x4, R2 ;  /* 0x0000000405027825 */ /* 0x042fe200078e0202 */
[----:B------:R-:W-:Y:S02]  /*1220*/  LEA.HI.X R5, R5, UR5, R10, 0x2, P0 ;  /* 0x0000000505057c11 */ /* 0x000fe400080f140a */
[----:B------:R-:W-:-:S02]  /*1230*/  PRMT R22, R22, 0x5410, R23 ;  /* 0x0000541016167816 */ /* 0x000fc40000000017 */
[----:B------:R-:W-:Y:S02]  /*1240*/  LEA.HI.X.SX32 R7, R0, UR9, 0x1, P1 ;  /* 0x0000000900077c11 */ /* 0x000fe400088f0eff */
[----:B------:R-:W-:Y:S01]  /*1250*/  PRMT R23, R25, 0x5410, R8 ;  /* 0x0000541019177816 */ /* 0x000fe20000000008 */
[----:B----4-:R-:W-:Y:S04]  /*1260*/  STG.E.128 desc[UR6][R2.64], R12 ;  /* 0x0000000c02007986 */ /* 0x010fe8000c101d06 */
[----:B-----5:R-:W-:Y:S04]  /*1270*/  STG.E.128 desc[UR6][R4.64+0x800], R16 ;  /* 0x0008001004007986 */ /* 0x020fe8000c101d06 */
[----:B------:R-:W-:Y:S01]  /*1280*/  STG.E.64 desc[UR6][R6.64], R22 ;  /* 0x0000001606007986 */ /* 0x000fe2000c101b06 */
[----:B------:R-:W-:Y:S05]  /*1290*/  EXIT ;  /* 0x000000000000794d */ /* 0x000fea0003800000 */
.L_x_0:
[----:B------:R-:W-:-:S00]  /*12a0*/  BRA `(.L_x_0) ;  /* 0xfffffffc00fc7947 */ /* 0x000fc0000383ffff */
[----:B------:R-:W-:-:S00]  /*12b0*/  NOP ;  /* 0x0000000000007918 */ /* 0x000fc00000000000 */
        /* <DEDUP_REMOVED lines=12> */
.L_x_1:


//--------------------- .nv.shared.triton_poi_fused_max_pool2d_with_indices_18 --------------------------
	.section	.nv.shared.triton_poi_fused_max_pool2d_with_indices_18,"aw",@nobits
	.sectionflags	@""
	.align	16
	.zero		1024


//--------------------- .nv.constant0.triton_poi_fused_max_pool2d_with_indices_18 --------------------------
	.section	.nv.constant0.triton_poi_fused_max_pool2d_with_indices_18,"a",@progbits
	.sectionflags	@""
	.align	4
.nv.constant0.triton_poi_fused_max_pool2d_with_indices_18:
	.zero		556
